//
// Generated by NVIDIA NVVM Compiler
//
// Compiler Build ID: CL-36424714
// Cuda compilation tools, release 13.0, V13.0.88
// Based on NVVM 20.0.0
//

.version 9.0
.target sm_100
.address_size 64

	// .globl	_Z11fill_sevensPii

.visible .entry _Z11fill_sevensPii(
	.param .u64 .ptr .align 1 _Z11fill_sevensPii_param_0,
	.param .u32 _Z11fill_sevensPii_param_1
)
{
	.reg .pred 	%p<2>;
	.reg .b32 	%r<4>;
	.reg .b64 	%rd<5>;

	ld.param.u64 	%rd1, [_Z11fill_sevensPii_param_0];
	ld.param.u32 	%r2, [_Z11fill_sevensPii_param_1];
	mov.u32 	%r1, %tid.x;
	setp.ge.s32 	%p1, %r1, %r2;
	@%p1 bra 	$L__BB0_2;
	cvta.to.global.u64 	%rd2, %rd1;
	mul.wide.u32 	%rd3, %r1, 4;
	add.s64 	%rd4, %rd2, %rd3;
	mov.b32 	%r3, 7;
	st.global.u32 	[%rd4], %r3;
$L__BB0_2:
	ret;

}


// ===== COMPILED SASS (sm_100) =====

	.target	sm_100

	.elftype	@"ET_EXEC"


//--------------------- .note.nv.tkinfo           --------------------------
	.section	.note.nv.tkinfo,"",@"SHT_NOTE"
	.sectionflags	@"SHF_NOTE_NV_TKINFO"
	.tkinfo
        /*0018*/ 	.word	0x00000002
        /*0030*/ 	.string	""
        /*0030*/ 	.string	"ptxas"
        /*0030*/ 	.string	"Cuda compilation tools, release 13.0, V13.0.88"
        /*0030*/ 	.string	"Build cuda_13.0.r13.0/compiler.36424714_0"
        /*0030*/ 	.string	"-arch sm_100 -m 64 "



//--------------------- .note.nv.cuinfo           --------------------------
	.section	.note.nv.cuinfo,"",@"SHT_NOTE"
	.sectionflags	@"SHF_NOTE_NV_CUINFO"
        /*0018*/ 	.short	0x0002
        /*001a*/ 	.short	0x0064
        /*001c*/ 	.short	0x0082
	.zero		2


//--------------------- .nv.info                  --------------------------
	.section	.nv.info,"",@"SHT_CUDA_INFO"
	.align	4


	//----- nvinfo : EIATTR_REGCOUNT
	.align		4
        /*0000*/ 	.byte	0x04, 0x2f
        /*0002*/ 	.short	(.L_1 - .L_0)
	.align		4
.L_0:
        /*0004*/ 	.word	index@(_Z11fill_sevensPii)
        /*0008*/ 	.word	0x0000000a


	//----- nvinfo : EIATTR_FRAME_SIZE
	.align		4
.L_1:
        /*000c*/ 	.byte	0x04, 0x11
        /*000e*/ 	.short	(.L_3 - .L_2)
	.align		4
.L_2:
        /*0010*/ 	.word	index@(_Z11fill_sevensPii)
        /*0014*/ 	.word	0x00000000


	//----- nvinfo : EIATTR_MIN_STACK_SIZE
	.align		4
.L_3:
        /*0018*/ 	.byte	0x04, 0x12
        /*001a*/ 	.short	(.L_5 - .L_4)
	.align		4
.L_4:
        /*001c*/ 	.word	index@(_Z11fill_sevensPii)
        /*0020*/ 	.word	0x00000000
.L_5:


//--------------------- .nv.compat                --------------------------
	.section	.nv.compat,"",@"SHT_CUDA_COMPAT_INFO"
	.align	4
        /*0000*/ 	.byte	0x02, 0x09, 0x00, 0x00, 0x02, 0x02, 0x01, 0x00, 0x02, 0x05, 0x05, 0x00, 0x03, 0x07, 0x01, 0x01
        /*0010*/ 	.byte	0x02, 0x03, 0x00, 0x00, 0x02, 0x06, 0x01, 0x00, 0x04, 0x0b, 0x08, 0x00, 0x09, 0x00, 0x00, 0x00
        /*0020*/ 	.byte	0x00, 0x00, 0x00, 0x00


//--------------------- .nv.info._Z11fill_sevensPii --------------------------
	.section	.nv.info._Z11fill_sevensPii,"",@"SHT_CUDA_INFO"
	.sectionflags	@""
	.align	4


	//----- nvinfo : EIATTR_CUDA_API_VERSION
	.align		4
        /*0000*/ 	.byte	0x04, 0x37
        /*0002*/ 	.short	(.L_7 - .L_6)
.L_6:
        /*0004*/ 	.word	0x00000082


	//----- nvinfo : EIATTR_KPARAM_INFO
	.align		4
.L_7:
        /*0008*/ 	.byte	0x04, 0x17
        /*000a*/ 	.short	(.L_9 - .L_8)
.L_8:
        /*000c*/ 	.word	0x00000000
        /*0010*/ 	.short	0x0001
        /*0012*/ 	.short	0x0008
        /*0014*/ 	.byte	0x00, 0xf0, 0x11, 0x00


	//----- nvinfo : EIATTR_KPARAM_INFO
	.align		4
.L_9:
        /*0018*/ 	.byte	0x04, 0x17
        /*001a*/ 	.short	(.L_11 - .L_10)
.L_10:
        /*001c*/ 	.word	0x00000000
        /*0020*/ 	.short	0x0000
        /*0022*/ 	.short	0x0000
        /*0024*/ 	.byte	0x00, 0xf5, 0x21, 0x00


	//----- nvinfo : EIATTR_SPARSE_MMA_MASK
	.align		4
.L_11:
        /*0028*/ 	.byte	0x03, 0x50
        /*002a*/ 	.short	0x0000


	//----- nvinfo : EIATTR_MAXREG_COUNT
	.align		4
        /*002c*/ 	.byte	0x03, 0x1b
        /*002e*/ 	.short	0x00ff


	//----- nvinfo : EIATTR_MERCURY_ISA_VERSION
	.align		4
        /*0030*/ 	.byte	0x03, 0x5f
        /*0032*/ 	.short	0x0101


	//----- nvinfo : EIATTR_VRC_CTA_INIT_COUNT
	.align		4
        /*0034*/ 	.byte	0x02, 0x4a
	.zero		1
	.zero		1


	//----- nvinfo : EIATTR_EXIT_INSTR_OFFSETS
	.align		4
        /*0038*/ 	.byte	0x04, 0x1c
        /*003a*/ 	.short	(.L_13 - .L_12)


	//   ....[0]....
.L_12:
        /*003c*/ 	.word	0x00000040


	//   ....[1]....
        /*0040*/ 	.word	0x000000a0


	//----- nvinfo : EIATTR_CBANK_PARAM_SIZE
	.align		4
.L_13:
        /*0044*/ 	.byte	0x03, 0x19
        /*0046*/ 	.short	0x000c


	//----- nvinfo : EIATTR_PARAM_CBANK
	.align		4
        /*0048*/ 	.byte	0x04, 0x0a
        /*004a*/ 	.short	(.L_15 - .L_14)
	.align		4
.L_14:
        /*004c*/ 	.word	index@(.nv.constant0._Z11fill_sevensPii)
        /*0050*/ 	.short	0x0380
        /*0052*/ 	.short	0x000c


	//----- nvinfo : EIATTR_SW_WAR
	.align		4
.L_15:
        /*0054*/ 	.byte	0x04, 0x36
        /*0056*/ 	.short	(.L_17 - .L_16)
.L_16:
        /*0058*/ 	.word	0x00000008
.L_17:


//--------------------- .nv.callgraph             --------------------------
	.section	.nv.callgraph,"",@"SHT_CUDA_CALLGRAPH"
	.align	4
	.sectionentsize	8
	.align		4
        /*0000*/ 	.word	0x00000000
	.align		4
        /*0004*/ 	.word	0xffffffff
	.align		4
        /*0008*/ 	.word	0x00000000
	.align		4
        /*000c*/ 	.word	0xfffffffe
	.align		4
        /*0010*/ 	.word	0x00000000
	.align		4
        /*0014*/ 	.word	0xfffffffd
	.align		4
        /*0018*/ 	.word	0x00000000
	.align		4
        /*001c*/ 	.word	0xfffffffc


//--------------------- .text._Z11fill_sevensPii  --------------------------
	.section	.text._Z11fill_sevensPii,"ax",@progbits
	.align	128
        .global         _Z11fill_sevensPii
        .type           _Z11fill_sevensPii,@function
        .size           _Z11fill_sevensPii,(.L_x_1 - _Z11fill_sevensPii)
        .other          _Z11fill_sevensPii,@"STO_CUDA_ENTRY STV_DEFAULT"
_Z11fill_sevensPii:
.text._Z11fill_sevensPii:
[----:B------:R-:W-:Y:S01]  /*0000*/  LDC R1, c[0x0][0x37c] ;  /* 0x0000df00ff017b82 */ /* 0x000fe20000000800 */
[----:B------:R-:W0:Y:S01]  /*0010*/  S2R R5, SR_TID.X ;  /* 0x0000000000057919 */ /* 0x000e220000002100 */
[----:B------:R-:W0:Y:S02]  /*0020*/  LDCU UR4, c[0x0][0x388] ;  /* 0x00007100ff0477ac */ /* 0x000e240008000800 */
[----:B0-----:R-:W-:-:S13]  /*0030*/  ISETP.GE.AND P0, PT, R5, UR4, PT ;  /* 0x0000000405007c0c */ /* 0x001fda000bf06270 */
[----:B------:R-:W-:Y:S05]  /*0040*/  @P0 EXIT ;  /* 0x000000000000094d */ /* 0x000fea0003800000 */
[----:B------:R-:W0:Y:S01]  /*0050*/  LDC.64 R2, c[0x0][0x380] ;  /* 0x0000e000ff027b82 */ /* 0x000e220000000a00 */
[----:B------:R-:W1:Y:S01]  /*0060*/  LDCU.64 UR4, c[0x0][0x358] ;  /* 0x00006b00ff0477ac */ /* 0x000e620008000a00 */
[----:B------:R-:W-:Y:S02]  /*0070*/  HFMA2 R7, -RZ, RZ, 0, 4.17232513427734375e-07 ;  /* 0x00000007ff077431 */ /* 0x000fe400000001ff */
[----:B0-----:R-:W-:-:S05]  /*0080*/  IMAD.WIDE.U32 R2, R5, 0x4, R2 ;  /* 0x0000000405027825 */ /* 0x001fca00078e0002 */
[----:B-1----:R-:W-:Y:S01]  /*0090*/  STG.E desc[UR4][R2.64], R7 ;  /* 0x0000000702007986 */ /* 0x002fe2000c101904 */
[----:B------:R-:W-:Y:S05]  /*00a0*/  EXIT ;  /* 0x000000000000794d */ /* 0x000fea0003800000 */
.L_x_0:
[----:B------:R-:W-:-:S00]  /*00b0*/  BRA `(.L_x_0) ;  /* 0xfffffffc00fc7947 */ /* 0x000fc0000383ffff */
[----:B------:R-:W-:-:S00]  /*00c0*/  NOP ;  /* 0x0000000000007918 */ /* 0x000fc00000000000 */
        /* <DEDUP_REMOVED lines=11> */
.L_x_1:


//--------------------- .nv.shared.reserved.0     --------------------------
	.section	.nv.shared.reserved.0,"aw",@nobits
	.weak		__nv_reservedSMEM_offset_0_alias
	.size		__nv_reservedSMEM_offset_0_alias, 0, 64
	.other		__nv_reservedSMEM_offset_0_alias,@"STO_CUDA_RESERVED_SHARED STV_DEFAULT"
__nv_reservedSMEM_offset_0_alias:
	.zero		0
	.zero		64


//--------------------- .nv.constant0._Z11fill_sevensPii --------------------------
	.section	.nv.constant0._Z11fill_sevensPii,"a",@progbits
	.sectionflags	@""
	.align	4
.nv.constant0._Z11fill_sevensPii:
	.zero		908


//--------------------- SYMBOLS --------------------------

	.type		.nv.reservedSmem.offset0,@object
	.size		.nv.reservedSmem.offset0,0x4
